//
// Generated by NVIDIA NVVM Compiler
//
// Compiler Build ID: CL-36424714
// Cuda compilation tools, release 13.0, V13.0.88
// Based on NVVM 20.0.0
//

.version 9.0
.target sm_100
.address_size 64

	// .globl	_Z4calcPfS_i

.visible .entry _Z4calcPfS_i(
	.param .u64 .ptr .align 1 _Z4calcPfS_i_param_0,
	.param .u64 .ptr .align 1 _Z4calcPfS_i_param_1,
	.param .u32 _Z4calcPfS_i_param_2
)
{
	.reg .pred 	%p<11>;
	.reg .b32 	%r<53>;
	.reg .b32 	%f<112>;
	.reg .b64 	%rd<24>;

	ld.param.u64 	%rd4, [_Z4calcPfS_i_param_0];
	ld.param.u64 	%rd3, [_Z4calcPfS_i_param_1];
	ld.param.u32 	%r29, [_Z4calcPfS_i_param_2];
	cvta.to.global.u64 	%rd1, %rd4;
	mov.u32 	%r30, %ntid.y;
	mov.u32 	%r31, %ctaid.y;
	mov.u32 	%r32, %tid.y;
	mad.lo.s32 	%r33, %r30, %r31, %r32;
	mul.lo.s32 	%r1, %r29, %r33;
	mov.u32 	%r34, %ntid.x;
	mov.u32 	%r35, %ctaid.x;
	mov.u32 	%r36, %tid.x;
	mad.lo.s32 	%r2, %r34, %r35, %r36;
	mul.lo.s32 	%r3, %r29, %r2;
	max.u32 	%r37, %r33, %r2;
	setp.gt.u32 	%p1, %r37, %r29;
	@%p1 bra 	$L__BB0_15;
	setp.lt.s32 	%p2, %r29, 1;
	mov.f32 	%f111, 0f00000000;
	@%p2 bra 	$L__BB0_14;
	and.b32  	%r4, %r29, 15;
	setp.lt.u32 	%p3, %r29, 16;
	mov.f32 	%f111, 0f00000000;
	mov.b32 	%r48, 0;
	@%p3 bra 	$L__BB0_5;
	and.b32  	%r48, %r29, 2147483632;
	neg.s32 	%r46, %r48;
	add.s64 	%rd2, %rd1, 32;
	mov.f32 	%f111, 0f00000000;
	mov.u32 	%r44, %r3;
	mov.u32 	%r45, %r1;
$L__BB0_4:
	.pragma "nounroll";
	mul.wide.s32 	%rd5, %r45, 4;
	add.s64 	%rd6, %rd2, %rd5;
	mul.wide.s32 	%rd7, %r44, 4;
	add.s64 	%rd8, %rd2, %rd7;
	ld.global.f32 	%f18, [%rd6+-32];
	ld.global.f32 	%f19, [%rd8+-32];
	fma.rn.f32 	%f20, %f18, %f19, %f111;
	ld.global.f32 	%f21, [%rd6+-28];
	ld.global.f32 	%f22, [%rd8+-28];
	fma.rn.f32 	%f23, %f21, %f22, %f20;
	ld.global.f32 	%f24, [%rd6+-24];
	ld.global.f32 	%f25, [%rd8+-24];
	fma.rn.f32 	%f26, %f24, %f25, %f23;
	ld.global.f32 	%f27, [%rd6+-20];
	ld.global.f32 	%f28, [%rd8+-20];
	fma.rn.f32 	%f29, %f27, %f28, %f26;
	ld.global.f32 	%f30, [%rd6+-16];
	ld.global.f32 	%f31, [%rd8+-16];
	fma.rn.f32 	%f32, %f30, %f31, %f29;
	ld.global.f32 	%f33, [%rd6+-12];
	ld.global.f32 	%f34, [%rd8+-12];
	fma.rn.f32 	%f35, %f33, %f34, %f32;
	ld.global.f32 	%f36, [%rd6+-8];
	ld.global.f32 	%f37, [%rd8+-8];
	fma.rn.f32 	%f38, %f36, %f37, %f35;
	ld.global.f32 	%f39, [%rd6+-4];
	ld.global.f32 	%f40, [%rd8+-4];
	fma.rn.f32 	%f41, %f39, %f40, %f38;
	ld.global.f32 	%f42, [%rd6];
	ld.global.f32 	%f43, [%rd8];
	fma.rn.f32 	%f44, %f42, %f43, %f41;
	ld.global.f32 	%f45, [%rd6+4];
	ld.global.f32 	%f46, [%rd8+4];
	fma.rn.f32 	%f47, %f45, %f46, %f44;
	ld.global.f32 	%f48, [%rd6+8];
	ld.global.f32 	%f49, [%rd8+8];
	fma.rn.f32 	%f50, %f48, %f49, %f47;
	ld.global.f32 	%f51, [%rd6+12];
	ld.global.f32 	%f52, [%rd8+12];
	fma.rn.f32 	%f53, %f51, %f52, %f50;
	ld.global.f32 	%f54, [%rd6+16];
	ld.global.f32 	%f55, [%rd8+16];
	fma.rn.f32 	%f56, %f54, %f55, %f53;
	ld.global.f32 	%f57, [%rd6+20];
	ld.global.f32 	%f58, [%rd8+20];
	fma.rn.f32 	%f59, %f57, %f58, %f56;
	ld.global.f32 	%f60, [%rd6+24];
	ld.global.f32 	%f61, [%rd8+24];
	fma.rn.f32 	%f62, %f60, %f61, %f59;
	ld.global.f32 	%f63, [%rd6+28];
	ld.global.f32 	%f64, [%rd8+28];
	fma.rn.f32 	%f111, %f63, %f64, %f62;
	add.s32 	%r46, %r46, 16;
	add.s32 	%r45, %r45, 16;
	add.s32 	%r44, %r44, 16;
	setp.ne.s32 	%p4, %r46, 0;
	@%p4 bra 	$L__BB0_4;
$L__BB0_5:
	setp.eq.s32 	%p5, %r4, 0;
	@%p5 bra 	$L__BB0_14;
	and.b32  	%r14, %r29, 7;
	setp.lt.u32 	%p6, %r4, 8;
	@%p6 bra 	$L__BB0_8;
	add.s32 	%r39, %r48, %r1;
	mul.wide.s32 	%rd9, %r39, 4;
	add.s64 	%rd10, %rd1, %rd9;
	ld.global.f32 	%f66, [%rd10];
	add.s32 	%r40, %r48, %r3;
	mul.wide.s32 	%rd11, %r40, 4;
	add.s64 	%rd12, %rd1, %rd11;
	ld.global.f32 	%f67, [%rd12];
	fma.rn.f32 	%f68, %f66, %f67, %f111;
	ld.global.f32 	%f69, [%rd10+4];
	ld.global.f32 	%f70, [%rd12+4];
	fma.rn.f32 	%f71, %f69, %f70, %f68;
	ld.global.f32 	%f72, [%rd10+8];
	ld.global.f32 	%f73, [%rd12+8];
	fma.rn.f32 	%f74, %f72, %f73, %f71;
	ld.global.f32 	%f75, [%rd10+12];
	ld.global.f32 	%f76, [%rd12+12];
	fma.rn.f32 	%f77, %f75, %f76, %f74;
	ld.global.f32 	%f78, [%rd10+16];
	ld.global.f32 	%f79, [%rd12+16];
	fma.rn.f32 	%f80, %f78, %f79, %f77;
	ld.global.f32 	%f81, [%rd10+20];
	ld.global.f32 	%f82, [%rd12+20];
	fma.rn.f32 	%f83, %f81, %f82, %f80;
	ld.global.f32 	%f84, [%rd10+24];
	ld.global.f32 	%f85, [%rd12+24];
	fma.rn.f32 	%f86, %f84, %f85, %f83;
	ld.global.f32 	%f87, [%rd10+28];
	ld.global.f32 	%f88, [%rd12+28];
	fma.rn.f32 	%f111, %f87, %f88, %f86;
	add.s32 	%r48, %r48, 8;
$L__BB0_8:
	setp.eq.s32 	%p7, %r14, 0;
	@%p7 bra 	$L__BB0_14;
	and.b32  	%r17, %r29, 3;
	setp.lt.u32 	%p8, %r14, 4;
	@%p8 bra 	$L__BB0_11;
	add.s32 	%r41, %r48, %r1;
	mul.wide.s32 	%rd13, %r41, 4;
	add.s64 	%rd14, %rd1, %rd13;
	ld.global.f32 	%f90, [%rd14];
	add.s32 	%r42, %r48, %r3;
	mul.wide.s32 	%rd15, %r42, 4;
	add.s64 	%rd16, %rd1, %rd15;
	ld.global.f32 	%f91, [%rd16];
	fma.rn.f32 	%f92, %f90, %f91, %f111;
	ld.global.f32 	%f93, [%rd14+4];
	ld.global.f32 	%f94, [%rd16+4];
	fma.rn.f32 	%f95, %f93, %f94, %f92;
	ld.global.f32 	%f96, [%rd14+8];
	ld.global.f32 	%f97, [%rd16+8];
	fma.rn.f32 	%f98, %f96, %f97, %f95;
	ld.global.f32 	%f99, [%rd14+12];
	ld.global.f32 	%f100, [%rd16+12];
	fma.rn.f32 	%f111, %f99, %f100, %f98;
	add.s32 	%r48, %r48, 4;
$L__BB0_11:
	setp.eq.s32 	%p9, %r17, 0;
	@%p9 bra 	$L__BB0_14;
	add.s32 	%r52, %r48, %r3;
	add.s32 	%r51, %r48, %r1;
	neg.s32 	%r50, %r17;
$L__BB0_13:
	.pragma "nounroll";
	mul.wide.s32 	%rd17, %r52, 4;
	add.s64 	%rd18, %rd1, %rd17;
	mul.wide.s32 	%rd19, %r51, 4;
	add.s64 	%rd20, %rd1, %rd19;
	ld.global.f32 	%f101, [%rd20];
	ld.global.f32 	%f102, [%rd18];
	fma.rn.f32 	%f111, %f101, %f102, %f111;
	add.s32 	%r52, %r52, 1;
	add.s32 	%r51, %r51, 1;
	add.s32 	%r50, %r50, 1;
	setp.ne.s32 	%p10, %r50, 0;
	@%p10 bra 	$L__BB0_13;
$L__BB0_14:
	add.s32 	%r43, %r2, %r1;
	cvta.to.global.u64 	%rd21, %rd3;
	mul.wide.u32 	%rd22, %r43, 4;
	add.s64 	%rd23, %rd21, %rd22;
	st.global.f32 	[%rd23], %f111;
$L__BB0_15:
	ret;

}


// ===== COMPILED SASS (sm_100) =====

	.target	sm_100

	.elftype	@"ET_EXEC"


//--------------------- .note.nv.tkinfo           --------------------------
	.section	.note.nv.tkinfo,"",@"SHT_NOTE"
	.sectionflags	@"SHF_NOTE_NV_TKINFO"
	.tkinfo
        /*0018*/ 	.word	0x00000002
        /*0030*/ 	.string	""
        /*0030*/ 	.string	"ptxas"
        /*0030*/ 	.string	"Cuda compilation tools, release 13.0, V13.0.88"
        /*0030*/ 	.string	"Build cuda_13.0.r13.0/compiler.36424714_0"
        /*0030*/ 	.string	"-arch sm_100 -m 64 "



//--------------------- .note.nv.cuinfo           --------------------------
	.section	.note.nv.cuinfo,"",@"SHT_NOTE"
	.sectionflags	@"SHF_NOTE_NV_CUINFO"
        /*0018*/ 	.short	0x0002
        /*001a*/ 	.short	0x0064
        /*001c*/ 	.short	0x0082
	.zero		2


//--------------------- .nv.info                  --------------------------
	.section	.nv.info,"",@"SHT_CUDA_INFO"
	.align	4


	//----- nvinfo : EIATTR_REGCOUNT
	.align		4
        /*0000*/ 	.byte	0x04, 0x2f
        /*0002*/ 	.short	(.L_1 - .L_0)
	.align		4
.L_0:
        /*0004*/ 	.word	index@(_Z4calcPfS_i)
        /*0008*/ 	.word	0x00000020


	//----- nvinfo : EIATTR_FRAME_SIZE
	.align		4
.L_1:
        /*000c*/ 	.byte	0x04, 0x11
        /*000e*/ 	.short	(.L_3 - .L_2)
	.align		4
.L_2:
        /*0010*/ 	.word	index@(_Z4calcPfS_i)
        /*0014*/ 	.word	0x00000000


	//----- nvinfo : EIATTR_MIN_STACK_SIZE
	.align		4
.L_3:
        /*0018*/ 	.byte	0x04, 0x12
        /*001a*/ 	.short	(.L_5 - .L_4)
	.align		4
.L_4:
        /*001c*/ 	.word	index@(_Z4calcPfS_i)
        /*0020*/ 	.word	0x00000000
.L_5:


//--------------------- .nv.compat                --------------------------
	.section	.nv.compat,"",@"SHT_CUDA_COMPAT_INFO"
	.align	4
        /*0000*/ 	.byte	0x02, 0x09, 0x00, 0x00, 0x02, 0x02, 0x01, 0x00, 0x02, 0x05, 0x05, 0x00, 0x03, 0x07, 0x01, 0x01
        /*0010*/ 	.byte	0x02, 0x03, 0x00, 0x00, 0x02, 0x06, 0x01, 0x00, 0x04, 0x0b, 0x08, 0x00, 0x09, 0x00, 0x00, 0x00
        /*0020*/ 	.byte	0x00, 0x00, 0x00, 0x00


//--------------------- .nv.info._Z4calcPfS_i     --------------------------
	.section	.nv.info._Z4calcPfS_i,"",@"SHT_CUDA_INFO"
	.sectionflags	@""
	.align	4


	//----- nvinfo : EIATTR_CUDA_API_VERSION
	.align		4
        /*0000*/ 	.byte	0x04, 0x37
        /*0002*/ 	.short	(.L_7 - .L_6)
.L_6:
        /*0004*/ 	.word	0x00000082


	//----- nvinfo : EIATTR_KPARAM_INFO
	.align		4
.L_7:
        /*0008*/ 	.byte	0x04, 0x17
        /*000a*/ 	.short	(.L_9 - .L_8)
.L_8:
        /*000c*/ 	.word	0x00000000
        /*0010*/ 	.short	0x0002
        /*0012*/ 	.short	0x0010
        /*0014*/ 	.byte	0x00, 0xf0, 0x11, 0x00


	//----- nvinfo : EIATTR_KPARAM_INFO
	.align		4
.L_9:
        /*0018*/ 	.byte	0x04, 0x17
        /*001a*/ 	.short	(.L_11 - .L_10)
.L_10:
        /*001c*/ 	.word	0x00000000
        /*0020*/ 	.short	0x0001
        /*0022*/ 	.short	0x0008
        /*0024*/ 	.byte	0x00, 0xf5, 0x21, 0x00


	//----- nvinfo : EIATTR_KPARAM_INFO
	.align		4
.L_11:
        /*0028*/ 	.byte	0x04, 0x17
        /*002a*/ 	.short	(.L_13 - .L_12)
.L_12:
        /*002c*/ 	.word	0x00000000
        /*0030*/ 	.short	0x0000
        /*0032*/ 	.short	0x0000
        /*0034*/ 	.byte	0x00, 0xf5, 0x21, 0x00


	//----- nvinfo : EIATTR_SPARSE_MMA_MASK
	.align		4
.L_13:
        /*0038*/ 	.byte	0x03, 0x50
        /*003a*/ 	.short	0x0000


	//----- nvinfo : EIATTR_MAXREG_COUNT
	.align		4
        /*003c*/ 	.byte	0x03, 0x1b
        /*003e*/ 	.short	0x00ff


	//----- nvinfo : EIATTR_MERCURY_ISA_VERSION
	.align		4
        /*0040*/ 	.byte	0x03, 0x5f
        /*0042*/ 	.short	0x0101


	//----- nvinfo : EIATTR_VRC_CTA_INIT_COUNT
	.align		4
        /*0044*/ 	.byte	0x02, 0x4a
	.zero		1
	.zero		1


	//----- nvinfo : EIATTR_EXIT_INSTR_OFFSETS
	.align		4
        /*0048*/ 	.byte	0x04, 0x1c
        /*004a*/ 	.short	(.L_15 - .L_14)


	//   ....[0]....
.L_14:
        /*004c*/ 	.word	0x000000c0


	//   ....[1]....
        /*0050*/ 	.word	0x00000a70


	//----- nvinfo : EIATTR_CBANK_PARAM_SIZE
	.align		4
.L_15:
        /*0054*/ 	.byte	0x03, 0x19
        /*0056*/ 	.short	0x0014


	//----- nvinfo : EIATTR_PARAM_CBANK
	.align		4
        /*0058*/ 	.byte	0x04, 0x0a
        /*005a*/ 	.short	(.L_17 - .L_16)
	.align		4
.L_16:
        /*005c*/ 	.word	index@(.nv.constant0._Z4calcPfS_i)
        /*0060*/ 	.short	0x0380
        /*0062*/ 	.short	0x0014


	//----- nvinfo : EIATTR_SW_WAR
	.align		4
.L_17:
        /*0064*/ 	.byte	0x04, 0x36
        /*0066*/ 	.short	(.L_19 - .L_18)
.L_18:
        /*0068*/ 	.word	0x00000008
.L_19:


//--------------------- .nv.callgraph             --------------------------
	.section	.nv.callgraph,"",@"SHT_CUDA_CALLGRAPH"
	.align	4
	.sectionentsize	8
	.align		4
        /*0000*/ 	.word	0x00000000
	.align		4
        /*0004*/ 	.word	0xffffffff
	.align		4
        /*0008*/ 	.word	0x00000000
	.align		4
        /*000c*/ 	.word	0xfffffffe
	.align		4
        /*0010*/ 	.word	0x00000000
	.align		4
        /*0014*/ 	.word	0xfffffffd
	.align		4
        /*0018*/ 	.word	0x00000000
	.align		4
        /*001c*/ 	.word	0xfffffffc


//--------------------- .text._Z4calcPfS_i        --------------------------
	.section	.text._Z4calcPfS_i,"ax",@progbits
	.align	128
        .global         _Z4calcPfS_i
        .type           _Z4calcPfS_i,@function
        .size           _Z4calcPfS_i,(.L_x_7 - _Z4calcPfS_i)
        .other          _Z4calcPfS_i,@"STO_CUDA_ENTRY STV_DEFAULT"
_Z4calcPfS_i:
.text._Z4calcPfS_i:
[----:B------:R-:W-:Y:S01]  /*0000*/  LDC R1, c[0x0][0x37c] ;  /* 0x0000df00ff017b82 */ /* 0x000fe20000000800 */
[----:B------:R-:W0:Y:S01]  /*0010*/  S2R R9, SR_CTAID.Y ;  /* 0x0000000000097919 */ /* 0x000e220000002600 */
[----:B------:R-:W0:Y:S01]  /*0020*/  LDCU UR4, c[0x0][0x364] ;  /* 0x00006c80ff0477ac */ /* 0x000e220008000800 */
[----:B------:R-:W0:Y:S01]  /*0030*/  S2R R0, SR_TID.Y ;  /* 0x0000000000007919 */ /* 0x000e220000002200 */
[----:B------:R-:W1:Y:S01]  /*0040*/  LDCU UR5, c[0x0][0x360] ;  /* 0x00006c00ff0577ac */ /* 0x000e620008000800 */
[----:B------:R-:W1:Y:S01]  /*0050*/  S2R R2, SR_CTAID.X ;  /* 0x0000000000027919 */ /* 0x000e620000002500 */
[----:B------:R-:W2:Y:S01]  /*0060*/  LDCU UR9, c[0x0][0x390] ;  /* 0x00007200ff0977ac */ /* 0x000ea20008000800 */
[----:B------:R-:W1:Y:S01]  /*0070*/  S2R R3, SR_TID.X ;  /* 0x0000000000037919 */ /* 0x000e620000002100 */
[----:B0-----:R-:W-:Y:S02]  /*0080*/  IMAD R9, R9, UR4, R0 ;  /* 0x0000000409097c24 */ /* 0x001fe4000f8e0200 */
[----:B-1----:R-:W-:-:S05]  /*0090*/  IMAD R0, R2, UR5, R3 ;  /* 0x0000000502007c24 */ /* 0x002fca000f8e0203 */
[----:B------:R-:W-:-:S04]  /*00a0*/  VIMNMX.U32 R2, PT, PT, R9, R0, !PT ;  /* 0x0000000009027248 */ /* 0x000fc80007fe0000 */
[----:B--2---:R-:W-:-:S13]  /*00b0*/  ISETP.GT.U32.AND P0, PT, R2, UR9, PT ;  /* 0x0000000902007c0c */ /* 0x004fda000bf04070 */
[----:B------:R-:W-:Y:S05]  /*00c0*/  @P0 EXIT ;  /* 0x000000000000094d */ /* 0x000fea0003800000 */
[----:B------:R-:W-:Y:S01]  /*00d0*/  UISETP.GE.AND UP0, UPT, UR9, 0x1, UPT ;  /* 0x000000010900788c */ /* 0x000fe2000bf06270 */
[----:B------:R-:W-:Y:S02]  /*00e0*/  HFMA2 R10, -RZ, RZ, 0, 0 ;  /* 0x00000000ff0a7431 */ /* 0x000fe400000001ff */
[----:B------:R-:W-:Y:S01]  /*00f0*/  IMAD R9, R9, UR9, RZ ;  /* 0x0000000909097c24 */ /* 0x000fe2000f8e02ff */
[----:B------:R-:W0:Y:S05]  /*0100*/  LDCU.64 UR10, c[0x0][0x358] ;  /* 0x00006b00ff0a77ac */ /* 0x000e2a0008000a00 */
[----:B------:R-:W-:Y:S05]  /*0110*/  BRA.U !UP0, `(.L_x_0) ;  /* 0x0000000908447547 */ /* 0x000fea000b800000 */
[----:B------:R-:W-:Y:S02]  /*0120*/  UISETP.GE.U32.AND UP1, UPT, UR9, 0x10, UPT ;  /* 0x000000100900788c */ /* 0x000fe4000bf26070 */
[----:B------:R-:W-:Y:S01]  /*0130*/  IMAD R8, R0, UR9, RZ ;  /* 0x0000000900087c24 */ /* 0x000fe2000f8e02ff */
[----:B------:R-:W-:Y:S01]  /*0140*/  ULOP3.LUT UR8, UR9, 0xf, URZ, 0xc0, !UPT ;  /* 0x0000000f09087892 */ /* 0x000fe2000f8ec0ff */
[----:B------:R-:W-:Y:S01]  /*0150*/  MOV R10, RZ ;  /* 0x000000ff000a7202 */ /* 0x000fe20000000f00 */
[----:B------:R-:W-:Y:S02]  /*0160*/  UMOV UR4, URZ ;  /* 0x000000ff00047c82 */ /* 0x000fe40008000000 */
[----:B------:R-:W-:Y:S02]  /*0170*/  UISETP.NE.AND UP0, UPT, UR8, URZ, UPT ;  /* 0x000000ff0800728c */ /* 0x000fe4000bf05270 */
[----:B------:R-:W-:Y:S09]  /*0180*/  BRA.U !UP1, `(.L_x_1) ;  /* 0x0000000509047547 */ /* 0x000ff2000b800000 */
[----:B------:R-:W1:Y:S01]  /*0190*/  LDCU.64 UR6, c[0x0][0x380] ;  /* 0x00007000ff0677ac */ /* 0x000e620008000a00 */
[----:B------:R-:W-:Y:S02]  /*01a0*/  MOV R10, RZ ;  /* 0x000000ff000a7202 */ /* 0x000fe40000000f00 */
[----:B------:R-:W-:Y:S01]  /*01b0*/  MOV R11, R8 ;  /* 0x00000008000b7202 */ /* 0x000fe20000000f00 */
[----:B------:R-:W-:Y:S01]  /*01c0*/  ULOP3.LUT UR4, UR9, 0x7ffffff0, URZ, 0xc0, !UPT ;  /* 0x7ffffff009047892 */ /* 0x000fe2000f8ec0ff */
[----:B------:R-:W-:Y:S01]  /*01d0*/  MOV R13, R9 ;  /* 0x00000009000d7202 */ /* 0x000fe20000000f00 */
[----:B-1----:R-:W-:-:S04]  /*01e0*/  UIADD3 UR5, UP1, UPT, UR6, 0x20, URZ ;  /* 0x0000002006057890 */ /* 0x002fc8000ff3e0ff */
[----:B------:R-:W-:Y:S02]  /*01f0*/  UIADD3.X UR6, UPT, UPT, URZ, UR7, URZ, UP1, !UPT ;  /* 0x00000007ff067290 */ /* 0x000fe40008ffe4ff */
[----:B------:R-:W-:Y:S01]  /*0200*/  MOV R2, UR5 ;  /* 0x0000000500027c02 */ /* 0x000fe20008000f00 */
[----:B------:R-:W-:-:S03]  /*0210*/  UIADD3 UR7, UPT, UPT, -UR4, URZ, URZ ;  /* 0x000000ff04077290 */ /* 0x000fc6000fffe1ff */
[----:B------:R-:W-:-:S09]  /*0220*/  MOV R3, UR6 ;  /* 0x0000000600037c02 */ /* 0x000fd20008000f00 */
.L_x_2:
[----:B------:R-:W-:-:S04]  /*0230*/  IMAD.WIDE R6, R13, 0x4, R2 ;  /* 0x000000040d067825 */ /* 0x000fc800078e0202 */
[----:B------:R-:W-:Y:S01]  /*0240*/  IMAD.WIDE R4, R11, 0x4, R2 ;  /* 0x000000040b047825 */ /* 0x000fe200078e0202 */
[----:B0-----:R-:W2:Y:S04]  /*0250*/  LDG.E R15, desc[UR10][R6.64+-0x20] ;  /* 0xffffe00a060f7981 */ /* 0x001ea8000c1e1900 */
[----:B------:R-:W2:Y:S04]  /*0260*/  LDG.E R12, desc[UR10][R4.64+-0x20] ;  /* 0xffffe00a040c7981 */ /* 0x000ea8000c1e1900 */
[----:B------:R-:W3:Y:S04]  /*0270*/  LDG.E R27, desc[UR10][R6.64+-0x1c] ;  /* 0xffffe40a061b7981 */ /* 0x000ee8000c1e1900 */
[----:B------:R-:W3:Y:S04]  /*0280*/  LDG.E R24, desc[UR10][R4.64+-0x1c] ;  /* 0xffffe40a04187981 */ /* 0x000ee8000c1e1900 */
[----:B------:R-:W4:Y:S04]  /*0290*/  LDG.E R16, desc[UR10][R6.64+-0x18] ;  /* 0xffffe80a06107981 */ /* 0x000f28000c1e1900 */
[----:B------:R-:W4:Y:S04]  /*02a0*/  LDG.E R21, desc[UR10][R4.64+-0x18] ;  /* 0xffffe80a04157981 */ /* 0x000f28000c1e1900 */
[----:B------:R-:W5:Y:S04]  /*02b0*/  LDG.E R18, desc[UR10][R6.64+-0x14] ;  /* 0xffffec0a06127981 */ /* 0x000f68000c1e1900 */
[----:B------:R-:W5:Y:S04]  /*02c0*/  LDG.E R23, desc[UR10][R4.64+-0x14] ;  /* 0xffffec0a04177981 */ /* 0x000f68000c1e1900 */
[----:B------:R-:W5:Y:S04]  /*02d0*/  LDG.E R20, desc[UR10][R6.64+-0x10] ;  /* 0xfffff00a06147981 */ /* 0x000f68000c1e1900 */
[----:B------:R-:W5:Y:S04]  /*02e0*/  LDG.E R25, desc[UR10][R4.64+-0x10] ;  /* 0xfffff00a04197981 */ /* 0x000f68000c1e1900 */
[----:B------:R-:W5:Y:S04]  /*02f0*/  LDG.E R14, desc[UR10][R6.64+-0xc] ;  /* 0xfffff40a060e7981 */ /* 0x000f68000c1e1900 */
[----:B------:R-:W5:Y:S04]  /*0300*/  LDG.E R19, desc[UR10][R4.64+-0xc] ;  /* 0xfffff40a04137981 */ /* 0x000f68000c1e1900 */
[----:B------:R-:W5:Y:S04]  /*0310*/  LDG.E R17, desc[UR10][R4.64+-0x4] ;  /* 0xfffffc0a04117981 */ /* 0x000f68000c1e1900 */
[----:B------:R-:W5:Y:S01]  /*0320*/  LDG.E R29, desc[UR10][R4.64+0x1c] ;  /* 0x00001c0a041d7981 */ /* 0x000f62000c1e1900 */
[----:B--2---:R-:W-:-:S03]  /*0330*/  FFMA R22, R15, R12, R10 ;  /* 0x0000000c0f167223 */ /* 0x004fc6000000000a */
[----:B------:R-:W2:Y:S04]  /*0340*/  LDG.E R10, desc[UR10][R6.64+-0x8] ;  /* 0xfffff80a060a7981 */ /* 0x000ea8000c1e1900 */
[----:B------:R-:W2:Y:S04]  /*0350*/  LDG.E R15, desc[UR10][R4.64+-0x8] ;  /* 0xfffff80a040f7981 */ /* 0x000ea8000c1e1900 */
[----:B------:R-:W2:Y:S01]  /*0360*/  LDG.E R12, desc[UR10][R6.64+-0x4] ;  /* 0xfffffc0a060c7981 */ /* 0x000ea2000c1e1900 */
[----:B---3--:R-:W-:-:S03]  /*0370*/  FFMA R27, R27, R24, R22 ;  /* 0x000000181b1b7223 */ /* 0x008fc60000000016 */
[----:B------:R-:W3:Y:S01]  /*0380*/  LDG.E R22, desc[UR10][R6.64+0x14] ;  /* 0x0000140a06167981 */ /* 0x000ee2000c1e1900 */
[----:B----4-:R-:W-:-:S03]  /*0390*/  FFMA R27, R16, R21, R27 ;  /* 0x00000015101b7223 */ /* 0x010fc6000000001b */
[----:B------:R-:W4:Y:S04]  /*03a0*/  LDG.E R21, desc[UR10][R6.64] ;  /* 0x0000000a06157981 */ /* 0x000f28000c1e1900 */
[----:B------:R-:W4:Y:S01]  /*03b0*/  LDG.E R16, desc[UR10][R4.64] ;  /* 0x0000000a04107981 */ /* 0x000f22000c1e1900 */
[----:B-----5:R-:W-:-:S03]  /*03c0*/  FFMA R27, R18, R23, R27 ;  /* 0x00000017121b7223 */ /* 0x020fc6000000001b */
[----:B------:R-:W5:Y:S04]  /*03d0*/  LDG.E R18, desc[UR10][R6.64+0x4] ;  /* 0x0000040a06127981 */ /* 0x000f68000c1e1900 */
[----:B------:R-:W5:Y:S01]  /*03e0*/  LDG.E R23, desc[UR10][R4.64+0x4] ;  /* 0x0000040a04177981 */ /* 0x000f62000c1e1900 */
[----:B------:R-:W-:-:S03]  /*03f0*/  FFMA R27, R20, R25, R27 ;  /* 0x00000019141b7223 */ /* 0x000fc6000000001b */
[----:B------:R-:W3:Y:S04]  /*0400*/  LDG.E R20, desc[UR10][R6.64+0x8] ;  /* 0x0000080a06147981 */ /* 0x000ee8000c1e1900 */
[----:B------:R-:W3:Y:S01]  /*0410*/  LDG.E R25, desc[UR10][R4.64+0x8] ;  /* 0x0000080a04197981 */ /* 0x000ee2000c1e1900 */
[----:B------:R-:W-:-:S03]  /*0420*/  FFMA R27, R14, R19, R27 ;  /* 0x000000130e1b7223 */ /* 0x000fc6000000001b */
[----:B------:R-:W3:Y:S04]  /*0430*/  LDG.E R14, desc[UR10][R6.64+0xc] ;  /* 0x00000c0a060e7981 */ /* 0x000ee8000c1e1900 */
[----:B------:R-:W3:Y:S04]  /*0440*/  LDG.E R19, desc[UR10][R4.64+0xc] ;  /* 0x00000c0a04137981 */ /* 0x000ee8000c1e1900 */
[----:B------:R-:W3:Y:S01]  /*0450*/  LDG.E R24, desc[UR10][R6.64+0x1c] ;  /* 0x00001c0a06187981 */ /* 0x000ee2000c1e1900 */
[----:B--2---:R-:W-:-:S03]  /*0460*/  FFMA R27, R10, R15, R27 ;  /* 0x0000000f0a1b7223 */ /* 0x004fc6000000001b */
[----:B------:R-:W2:Y:S04]  /*0470*/  LDG.E R10, desc[UR10][R6.64+0x10] ;  /* 0x0000100a060a7981 */ /* 0x000ea8000c1e1900 */
[----:B------:R-:W2:Y:S01]  /*0480*/  LDG.E R15, desc[UR10][R4.64+0x10] ;  /* 0x0000100a040f7981 */ /* 0x000ea2000c1e1900 */
[----:B------:R-:W-:-:S03]  /*0490*/  FFMA R26, R12, R17, R27 ;  /* 0x000000110c1a7223 */ /* 0x000fc6000000001b */
[----:B------:R-:W2:Y:S04]  /*04a0*/  LDG.E R27, desc[UR10][R4.64+0x14] ;  /* 0x0000140a041b7981 */ /* 0x000ea8000c1e1900 */
[----:B------:R-:W2:Y:S04]  /*04b0*/  LDG.E R12, desc[UR10][R6.64+0x18] ;  /* 0x0000180a060c7981 */ /* 0x000ea8000c1e1900 */
[----:B------:R-:W2:Y:S01]  /*04c0*/  LDG.E R17, desc[UR10][R4.64+0x18] ;  /* 0x0000180a04117981 */ /* 0x000ea2000c1e1900 */
[----:B----4-:R-:W-:-:S04]  /*04d0*/  FFMA R21, R21, R16, R26 ;  /* 0x0000001015157223 */ /* 0x010fc8000000001a */
[----:B-----5:R-:W-:Y:S01]  /*04e0*/  FFMA R21, R18, R23, R21 ;  /* 0x0000001712157223 */ /* 0x020fe20000000015 */
[----:B------:R-:W-:-:S03]  /*04f0*/  UIADD3 UR7, UPT, UPT, UR7, 0x10, URZ ;  /* 0x0000001007077890 */ /* 0x000fc6000fffe0ff */
[----:B---3--:R-:W-:Y:S01]  /*0500*/  FFMA R21, R20, R25, R21 ;  /* 0x0000001914157223 */ /* 0x008fe20000000015 */
[----:B------:R-:W-:-:S03]  /*0510*/  UISETP.NE.AND UP1, UPT, UR7, URZ, UPT ;  /* 0x000000ff0700728c */ /* 0x000fc6000bf25270 */
[----:B------:R-:W-:Y:S01]  /*0520*/  FFMA R19, R14, R19, R21 ;  /* 0x000000130e137223 */ /* 0x000fe20000000015 */
[----:B------:R-:W-:Y:S02]  /*0530*/  IADD3 R13, PT, PT, R13, 0x10, RZ ;  /* 0x000000100d0d7810 */ /* 0x000fe40007ffe0ff */
[----:B------:R-:W-:Y:S01]  /*0540*/  IADD3 R11, PT, PT, R11, 0x10, RZ ;  /* 0x000000100b0b7810 */ /* 0x000fe20007ffe0ff */
[----:B--2---:R-:W-:-:S04]  /*0550*/  FFMA R15, R10, R15, R19 ;  /* 0x0000000f0a0f7223 */ /* 0x004fc80000000013 */
[----:B------:R-:W-:-:S04]  /*0560*/  FFMA R15, R22, R27, R15 ;  /* 0x0000001b160f7223 */ /* 0x000fc8000000000f */
[----:B------:R-:W-:-:S04]  /*0570*/  FFMA R15, R12, R17, R15 ;  /* 0x000000110c0f7223 */ /* 0x000fc8000000000f */
[----:B------:R-:W-:Y:S01]  /*0580*/  FFMA R10, R24, R29, R15 ;  /* 0x0000001d180a7223 */ /* 0x000fe2000000000f */
[----:B------:R-:W-:Y:S06]  /*0590*/  BRA.U UP1, `(.L_x_2) ;  /* 0xfffffffd01247547 */ /* 0x000fec000b83ffff */
.L_x_1:
[----:B------:R-:W-:Y:S05]  /*05a0*/  BRA.U !UP0, `(.L_x_0) ;  /* 0x0000000508207547 */ /* 0x000fea000b800000 */
[----:B------:R-:W-:Y:S02]  /*05b0*/  UISETP.GE.U32.AND UP0, UPT, UR8, 0x8, UPT ;  /* 0x000000080800788c */ /* 0x000fe4000bf06070 */
[----:B------:R-:W-:-:S04]  /*05c0*/  ULOP3.LUT UR6, UR9, 0x7, URZ, 0xc0, !UPT ;  /* 0x0000000709067892 */ /* 0x000fc8000f8ec0ff */
[----:B------:R-:W-:-:S03]  /*05d0*/  UISETP.NE.AND UP1, UPT, UR6, URZ, UPT ;  /* 0x000000ff0600728c */ /* 0x000fc6000bf25270 */
[----:B------:R-:W-:Y:S08]  /*05e0*/  BRA.U !UP0, `(.L_x_3) ;  /* 0x0000000108787547 */ /* 0x000ff0000b800000 */
[----:B------:R-:W1:Y:S01]  /*05f0*/  LDC.64 R4, c[0x0][0x380] ;  /* 0x0000e000ff047b82 */ /* 0x000e620000000a00 */
[----:B------:R-:W-:Y:S02]  /*0600*/  IADD3 R3, PT, PT, R9, UR4, RZ ;  /* 0x0000000409037c10 */ /* 0x000fe4000fffe0ff */
[----:B------:R-:W-:-:S03]  /*0610*/  IADD3 R7, PT, PT, R8, UR4, RZ ;  /* 0x0000000408077c10 */ /* 0x000fc6000fffe0ff */
[----:B-1----:R-:W-:-:S04]  /*0620*/  IMAD.WIDE R2, R3, 0x4, R4 ;  /* 0x0000000403027825 */ /* 0x002fc800078e0204 */
        /* <DEDUP_REMOVED lines=17> */
[----:B------:R-:W-:Y:S01]  /*0740*/  UIADD3 UR4, UPT, UPT, UR4, 0x8, URZ ;  /* 0x0000000804047890 */ /* 0x000fe2000fffe0ff */
[----:B--2---:R-:W-:-:S04]  /*0750*/  FFMA R11, R11, R12, R10 ;  /* 0x0000000c0b0b7223 */ /* 0x004fc8000000000a */
[----:B---3--:R-:W-:-:S04]  /*0760*/  FFMA R11, R14, R13, R11 ;  /* 0x0000000d0e0b7223 */ /* 0x008fc8000000000b */
[----:B----4-:R-:W-:-:S04]  /*0770*/  FFMA R11, R16, R15, R11 ;  /* 0x0000000f100b7223 */ /* 0x010fc8000000000b */
[----:B-----5:R-:W-:-:S04]  /*0780*/  FFMA R11, R18, R17, R11 ;  /* 0x00000011120b7223 */ /* 0x020fc8000000000b */
[----:B------:R-:W-:-:S04]  /*0790*/  FFMA R11, R20, R19, R11 ;  /* 0x00000013140b7223 */ /* 0x000fc8000000000b */
[----:B------:R-:W-:-:S04]  /*07a0*/  FFMA R11, R22, R21, R11 ;  /* 0x00000015160b7223 */ /* 0x000fc8000000000b */
[----:B------:R-:W-:-:S04]  /*07b0*/  FFMA R6, R6, R7, R11 ;  /* 0x0000000706067223 */ /* 0x000fc8000000000b */
[----:B------:R-:W-:-:S07]  /*07c0*/  FFMA R10, R23, R24, R6 ;  /* 0x00000018170a7223 */ /* 0x000fce0000000006 */
.L_x_3:
        /* <DEDUP_REMOVED lines=11> */
[----:B------:R-:W3:Y:S04]  /*0880*/  LDG.E R7, desc[UR10][R4.64] ;  /* 0x0000000a04077981 */ /* 0x000ee8000c1e1900 */
[----:B------:R-:W3:Y:S04]  /*0890*/  LDG.E R6, desc[UR10][R2.64] ;  /* 0x0000000a02067981 */ /* 0x000ee8000c1e1900 */
[----:B------:R-:W2:Y:S04]  /*08a0*/  LDG.E R12, desc[UR10][R2.64+0x4] ;  /* 0x0000040a020c7981 */ /* 0x000ea8000c1e1900 */
[----:B------:R-:W4:Y:S04]  /*08b0*/  LDG.E R13, desc[UR10][R4.64+0x8] ;  /* 0x0000080a040d7981 */ /* 0x000f28000c1e1900 */
[----:B------:R-:W4:Y:S04]  /*08c0*/  LDG.E R14, desc[UR10][R2.64+0x8] ;  /* 0x0000080a020e7981 */ /* 0x000f28000c1e1900 */
[----:B------:R-:W5:Y:S04]  /*08d0*/  LDG.E R15, desc[UR10][R4.64+0xc] ;  /* 0x00000c0a040f7981 */ /* 0x000f68000c1e1900 */
[----:B------:R-:W5:Y:S01]  /*08e0*/  LDG.E R16, desc[UR10][R2.64+0xc] ;  /* 0x00000c0a02107981 */ /* 0x000f62000c1e1900 */
[----:B------:R-:W-:Y:S01]  /*08f0*/  UIADD3 UR4, UPT, UPT, UR4, 0x4, URZ ;  /* 0x0000000404047890 */ /* 0x000fe2000fffe0ff */
[----:B---3--:R-:W-:-:S04]  /*0900*/  FFMA R6, R7, R6, R10 ;  /* 0x0000000607067223 */ /* 0x008fc8000000000a */
[----:B--2---:R-:W-:-:S04]  /*0910*/  FFMA R6, R11, R12, R6 ;  /* 0x0000000c0b067223 */ /* 0x004fc80000000006 */
[----:B----4-:R-:W-:-:S04]  /*0920*/  FFMA R6, R13, R14, R6 ;  /* 0x0000000e0d067223 */ /* 0x010fc80000000006 */
[----:B-----5:R-:W-:-:S07]  /*0930*/  FFMA R10, R15, R16, R6 ;  /* 0x000000100f0a7223 */ /* 0x020fce0000000006 */
.L_x_4:
[----:B------:R-:W-:Y:S05]  /*0940*/  BRA.U !UP1, `(.L_x_0) ;  /* 0x0000000109387547 */ /* 0x000fea000b800000 */
[----:B------:R-:W1:Y:S01]  /*0950*/  LDC.64 R6, c[0x0][0x380] ;  /* 0x0000e000ff067b82 */ /* 0x000e620000000a00 */
[----:B------:R-:W-:Y:S01]  /*0960*/  IADD3 R11, PT, PT, R8, UR4, RZ ;  /* 0x00000004080b7c10 */ /* 0x000fe2000fffe0ff */
[----:B------:R-:W-:Y:S01]  /*0970*/  UIADD3 UR5, UPT, UPT, -UR5, URZ, URZ ;  /* 0x000000ff05057290 */ /* 0x000fe2000fffe1ff */
[----:B------:R-:W-:-:S11]  /*0980*/  IADD3 R13, PT, PT, R9, UR4, RZ ;  /* 0x00000004090d7c10 */ /* 0x000fd6000fffe0ff */
.L_x_5:
[----:B-1----:R-:W-:-:S04]  /*0990*/  IMAD.WIDE R2, R11, 0x4, R6 ;  /* 0x000000040b027825 */ /* 0x002fc800078e0206 */
[----:B------:R-:W-:Y:S02]  /*09a0*/  IMAD.WIDE R4, R13, 0x4, R6 ;  /* 0x000000040d047825 */ /* 0x000fe400078e0206 */
[----:B0-----:R-:W2:Y:S04]  /*09b0*/  LDG.E R2, desc[UR10][R2.64] ;  /* 0x0000000a02027981 */ /* 0x001ea8000c1e1900 */
[----:B------:R-:W2:Y:S01]  /*09c0*/  LDG.E R5, desc[UR10][R4.64] ;  /* 0x0000000a04057981 */ /* 0x000ea2000c1e1900 */
[----:B------:R-:W-:Y:S01]  /*09d0*/  UIADD3 UR5, UPT, UPT, UR5, 0x1, URZ ;  /* 0x0000000105057890 */ /* 0x000fe2000fffe0ff */
[----:B------:R-:W-:Y:S02]  /*09e0*/  IADD3 R11, PT, PT, R11, 0x1, RZ ;  /* 0x000000010b0b7810 */ /* 0x000fe40007ffe0ff */
[----:B------:R-:W-:Y:S01]  /*09f0*/  IADD3 R13, PT, PT, R13, 0x1, RZ ;  /* 0x000000010d0d7810 */ /* 0x000fe20007ffe0ff */
[----:B------:R-:W-:Y:S01]  /*0a00*/  UISETP.NE.AND UP0, UPT, UR5, URZ, UPT ;  /* 0x000000ff0500728c */ /* 0x000fe2000bf05270 */
[----:B--2---:R-:W-:-:S08]  /*0a10*/  FFMA R10, R5, R2, R10 ;  /* 0x00000002050a7223 */ /* 0x004fd0000000000a */
[----:B------:R-:W-:Y:S05]  /*0a20*/  BRA.U UP0, `(.L_x_5) ;  /* 0xfffffffd00d87547 */ /* 0x000fea000b83ffff */
.L_x_0:
[----:B------:R-:W1:Y:S01]  /*0a30*/  LDC.64 R2, c[0x0][0x388] ;  /* 0x0000e200ff027b82 */ /* 0x000e620000000a00 */
[----:B------:R-:W-:-:S05]  /*0a40*/  IADD3 R9, PT, PT, R9, R0, RZ ;  /* 0x0000000009097210 */ /* 0x000fca0007ffe0ff */
[----:B-1----:R-:W-:-:S05]  /*0a50*/  IMAD.WIDE.U32 R2, R9, 0x4, R2 ;  /* 0x0000000409027825 */ /* 0x002fca00078e0002 */
[----:B0-----:R-:W-:Y:S01]  /*0a60*/  STG.E desc[UR10][R2.64], R10 ;  /* 0x0000000a02007986 */ /* 0x001fe2000c10190a */
[----:B------:R-:W-:Y:S05]  /*0a70*/  EXIT ;  /* 0x000000000000794d */ /* 0x000fea0003800000 */
.L_x_6:
[----:B------:R-:W-:-:S00]  /*0a80*/  BRA `(.L_x_6) ;  /* 0xfffffffc00fc7947 */ /* 0x000fc0000383ffff */
[----:B------:R-:W-:-:S00]  /*0a90*/  NOP ;  /* 0x0000000000007918 */ /* 0x000fc00000000000 */
        /* <DEDUP_REMOVED lines=14> */
.L_x_7:


//--------------------- .nv.shared.reserved.0     --------------------------
	.section	.nv.shared.reserved.0,"aw",@nobits
	.weak		__nv_reservedSMEM_offset_0_alias
	.size		__nv_reservedSMEM_offset_0_alias, 0, 64
	.other		__nv_reservedSMEM_offset_0_alias,@"STO_CUDA_RESERVED_SHARED STV_DEFAULT"
__nv_reservedSMEM_offset_0_alias:
	.zero		0
	.zero		64


//--------------------- .nv.constant0._Z4calcPfS_i --------------------------
	.section	.nv.constant0._Z4calcPfS_i,"a",@progbits
	.sectionflags	@""
	.align	4
.nv.constant0._Z4calcPfS_i:
	.zero		916


//--------------------- SYMBOLS --------------------------

	.type		.nv.reservedSmem.offset0,@object
	.size		.nv.reservedSmem.offset0,0x4
